	.headerflags	@"EF_CUDA_TEXMODE_UNIFIED EF_CUDA_64BIT_ADDRESS EF_CUDA_ACCELERATORS EF_CUDA_SM90 EF_CUDA_VIRTUAL_SM(EF_CUDA_SM90)"
	.elftype	@"ET_EXEC"


//--------------------- .nv.info                  --------------------------
	.section	.nv.info,"",@"SHT_CUDA_INFO"
	.align	4


	//----- nvinfo : EIATTR_REGCOUNT
	.align		4
        /*0000*/ 	.byte	0x04, 0x2f
        /*0002*/ 	.short	(.L_1 - .L_0)
	.align		4
.L_0:
        /*0004*/ 	.word	index@(triton_poi_fused_cat_12)
        /*0008*/ 	.word	0x00000020


	//----- nvinfo : EIATTR_MIN_STACK_SIZE
	.align		4
.L_1:
        /*000c*/ 	.byte	0x04, 0x12
        /*000e*/ 	.short	(.L_3 - .L_2)
	.align		4
.L_2:
        /*0010*/ 	.word	index@(triton_poi_fused_cat_12)
        /*0014*/ 	.word	0x00000000


	//----- nvinfo : EIATTR_FRAME_SIZE
	.align		4
.L_3:
        /*0018*/ 	.byte	0x04, 0x11
        /*001a*/ 	.short	(.L_5 - .L_4)
	.align		4
.L_4:
        /*001c*/ 	.word	index@(triton_poi_fused_cat_12)
        /*0020*/ 	.word	0x00000000


	//----- nvinfo : EIATTR_MIN_STACK_SIZE
	.align		4
.L_5:
        /*0024*/ 	.byte	0x04, 0x12
        /*0026*/ 	.short	(.L_7 - .L_6)
	.align		4
.L_6:
        /*0028*/ 	.word	index@(triton_poi_fused_cat_12)
        /*002c*/ 	.word	0x00000000
.L_7:


//--------------------- .nv.info.triton_poi_fused_cat_12 --------------------------
	.section	.nv.info.triton_poi_fused_cat_12,"",@"SHT_CUDA_INFO"
	.sectionflags	@""
	.align	4


	//----- nvinfo : EIATTR_CUDA_API_VERSION
	.align		4
        /*0000*/ 	.byte	0x04, 0x37
        /*0002*/ 	.short	(.L_9 - .L_8)
.L_8:
        /*0004*/ 	.word	0x0000007c


	//----- nvinfo : EIATTR_KPARAM_INFO
	.align		4
.L_9:
        /*0008*/ 	.byte	0x04, 0x17
        /*000a*/ 	.short	(.L_11 - .L_10)
.L_10:
        /*000c*/ 	.word	0x00000000
        /*0010*/ 	.short	0x0004
        /*0012*/ 	.short	0x0020
        /*0014*/ 	.byte	0x00, 0xf0, 0x11, 0x00


	//----- nvinfo : EIATTR_KPARAM_INFO
	.align		4
.L_11:
        /*0018*/ 	.byte	0x04, 0x17
        /*001a*/ 	.short	(.L_13 - .L_12)
.L_12:
        /*001c*/ 	.word	0x00000000
        /*0020*/ 	.short	0x0003
        /*0022*/ 	.short	0x0018
        /*0024*/ 	.byte	0x00, 0xf4, 0x21, 0x00


	//----- nvinfo : EIATTR_KPARAM_INFO
	.align		4
.L_13:
        /*0028*/ 	.byte	0x04, 0x17
        /*002a*/ 	.short	(.L_15 - .L_14)
.L_14:
        /*002c*/ 	.word	0x00000000
        /*0030*/ 	.short	0x0002
        /*0032*/ 	.short	0x0010
        /*0034*/ 	.byte	0x00, 0xf4, 0x21, 0x00


	//----- nvinfo : EIATTR_KPARAM_INFO
	.align		4
.L_15:
        /*0038*/ 	.byte	0x04, 0x17
        /*003a*/ 	.short	(.L_17 - .L_16)
.L_16:
        /*003c*/ 	.word	0x00000000
        /*0040*/ 	.short	0x0001
        /*0042*/ 	.short	0x0008
        /*0044*/ 	.byte	0x00, 0xf4, 0x21, 0x00


	//----- nvinfo : EIATTR_KPARAM_INFO
	.align		4
.L_17:
        /*0048*/ 	.byte	0x04, 0x17
        /*004a*/ 	.short	(.L_19 - .L_18)
.L_18:
        /*004c*/ 	.word	0x00000000
        /*0050*/ 	.short	0x0000
        /*0052*/ 	.short	0x0000
        /*0054*/ 	.byte	0x00, 0xf4, 0x21, 0x00


	//----- nvinfo : EIATTR_SPARSE_MMA_MASK
	.align		4
.L_19:
        /*0058*/ 	.byte	0x03, 0x50
        /*005a*/ 	.short	0x0000


	//----- nvinfo : EIATTR_MAXREG_COUNT
	.align		4
        /*005c*/ 	.byte	0x03, 0x1b
        /*005e*/ 	.short	0x00ff


	//----- nvinfo : EIATTR_EXIT_INSTR_OFFSETS
	.align		4
        /*0060*/ 	.byte	0x04, 0x1c
        /*0062*/ 	.short	(.L_21 - .L_20)


	//   ....[0]....
.L_20:
        /*0064*/ 	.word	0x00000740


	//----- nvinfo : EIATTR_REQNTID
	.align		4
.L_21:
        /*0068*/ 	.byte	0x04, 0x10
        /*006a*/ 	.short	(.L_23 - .L_22)
.L_22:
        /*006c*/ 	.word	0x00000080
        /*0070*/ 	.word	0x00000001
        /*0074*/ 	.word	0x00000001


	//----- nvinfo : EIATTR_CBANK_PARAM_SIZE
	.align		4
.L_23:
        /*0078*/ 	.byte	0x03, 0x19
        /*007a*/ 	.short	0x0024


	//----- nvinfo : EIATTR_PARAM_CBANK
	.align		4
        /*007c*/ 	.byte	0x04, 0x0a
        /*007e*/ 	.short	(.L_25 - .L_24)
	.align		4
.L_24:
        /*0080*/ 	.word	index@(.nv.constant0.triton_poi_fused_cat_12)
        /*0084*/ 	.short	0x0210
        /*0086*/ 	.short	0x0024


	//----- nvinfo : EIATTR_SW_WAR
	.align		4
.L_25:
        /*0088*/ 	.byte	0x04, 0x36
        /*008a*/ 	.short	(.L_27 - .L_26)
.L_26:
        /*008c*/ 	.word	0x00000008
.L_27:


//--------------------- .nv.callgraph             --------------------------
	.section	.nv.callgraph,"",@"SHT_CUDA_CALLGRAPH"
	.align	4
	.sectionentsize	8
	.align		4
        /*0000*/ 	.word	0x00000000
	.align		4
        /*0004*/ 	.word	0xffffffff
	.align		4
        /*0008*/ 	.word	0x00000000
	.align		4
        /*000c*/ 	.word	0xfffffffe
	.align		4
        /*0010*/ 	.word	0x00000000
	.align		4
        /*0014*/ 	.word	0xfffffffd
	.align		4
        /*0018*/ 	.word	0x00000000
	.align		4
        /*001c*/ 	.word	0xfffffffc


//--------------------- .text.triton_poi_fused_cat_12 --------------------------
	.section	.text.triton_poi_fused_cat_12,"ax",@progbits
	.align	128
        .global         triton_poi_fused_cat_12
        .type           triton_poi_fused_cat_12,@function
        .size           triton_poi_fused_cat_12,(.L_x_1 - triton_poi_fused_cat_12)
        .other          triton_poi_fused_cat_12,@"STO_CUDA_ENTRY STV_DEFAULT"
triton_poi_fused_cat_12:
.text.triton_poi_fused_cat_12:
[----:B------:R-:W-:Y:S01]  /*0000*/  LDC R1, c[0x0][0x28] ;  /* 0x00000a00ff017b82 */ /* 0x000fe20000000800 */
[----:B------:R-:W1:Y:S01]  /*0010*/  S2R R0, SR_TID.X ;  /* 0x0000000000007919 */ /* 0x000e620000002100 */
[----:B------:R-:W-:Y:S01]  /*0020*/  IMAD.MOV.U32 R14, RZ, RZ, RZ ;  /* 0x000000ffff0e7224 */ /* 0x000fe200078e00ff */
[----:B------:R-:W-:Y:S01]  /*0030*/  CS2R R24, SRZ ;  /* 0x0000000000187805 */ /* 0x000fe2000001ff00 */
[----:B------:R-:W-:Y:S01]  /*0040*/  ULDC.64 UR4, c[0x0][0x208] ;  /* 0x0000820000047ab9 */ /* 0x000fe20000000a00 */
[----:B------:R-:W2:Y:S01]  /*0050*/  S2R R3, SR_CTAID.X ;  /* 0x0000000000037919 */ /* 0x000ea20000002500 */
[----:B------:R-:W-:Y:S01]  /*0060*/  CS2R R20, SRZ ;  /* 0x0000000000147805 */ /* 0x000fe2000001ff00 */
[----:B-1----:R-:W-:-:S05]  /*0070*/  IMAD.SHL.U32 R0, R0, 0x4, RZ ;  /* 0x0000000400007824 */ /* 0x002fca00078e00ff */
[----:B------:R-:W-:-:S05]  /*0080*/  LOP3.LUT R0, R0, 0x1fc, RZ, 0xc0, !PT ;  /* 0x000001fc00007812 */ /* 0x000fca00078ec0ff */
[----:B--2---:R-:W-:Y:S01]  /*0090*/  IMAD R22, R3, 0x400, R0 ;  /* 0x0000040003167824 */ /* 0x004fe200078e0200 */
[----:B------:R-:W-:-:S03]  /*00a0*/  SHF.R.S32.HI R3, RZ, 0x15, R3 ;  /* 0x00000015ff037819 */ /* 0x000fc60000011403 */
[----:B------:R-:W-:Y:S01]  /*00b0*/  VIADD R0, R22, 0x200 ;  /* 0x0000020016007836 */ /* 0x000fe20000000000 */
[----:B------:R-:W-:-:S04]  /*00c0*/  SGXT R3, R3, 0x1 ;  /* 0x000000010303781a */ /* 0x000fc80000000200 */
[----:B------:R-:W-:Y:S02]  /*00d0*/  SHF.R.S32.HI R5, RZ, 0x1f, R0 ;  /* 0x0000001fff057819 */ /* 0x000fe40000011400 */
[-C--:B------:R-:W-:Y:S02]  /*00e0*/  LEA.HI R2, R3, R0.reuse, RZ, 0xc ;  /* 0x0000000003027211 */ /* 0x080fe400078f60ff */
[----:B------:R-:W-:Y:S02]  /*00f0*/  LEA.HI R4, R5, R0, RZ, 0x13 ;  /* 0x0000000005047211 */ /* 0x000fe400078f98ff */
[----:B------:R-:W-:Y:S02]  /*0100*/  LEA.HI R3, R3, R22, RZ, 0xc ;  /* 0x0000001603037211 */ /* 0x000fe400078f60ff */
[----:B------:R-:W-:Y:S02]  /*0110*/  LOP3.LUT R7, R4, 0xfff80000, RZ, 0xc0, !PT ;  /* 0xfff8000004077812 */ /* 0x000fe400078ec0ff */
[----:B------:R-:W-:-:S02]  /*0120*/  SHF.R.S32.HI R5, RZ, 0x1f, R22 ;  /* 0x0000001fff057819 */ /* 0x000fc40000011416 */
[----:B------:R-:W-:Y:S01]  /*0130*/  LOP3.LUT R9, R2, 0xfffff000, RZ, 0xc0, !PT ;  /* 0xfffff00002097812 */ /* 0x000fe200078ec0ff */
[C---:B------:R-:W-:Y:S01]  /*0140*/  IMAD.IADD R11, R0.reuse, 0x1, -R7 ;  /* 0x00000001000b7824 */ /* 0x040fe200078e0a07 */
[----:B------:R-:W-:Y:S02]  /*0150*/  LOP3.LUT R7, R3, 0xfffff000, RZ, 0xc0, !PT ;  /* 0xfffff00003077812 */ /* 0x000fe400078ec0ff */
[----:B------:R-:W-:Y:S01]  /*0160*/  LEA.HI R5, R5, R22, RZ, 0x13 ;  /* 0x0000001605057211 */ /* 0x000fe200078f98ff */
[----:B------:R-:W-:Y:S01]  /*0170*/  IMAD.IADD R13, R0, 0x1, -R9 ;  /* 0x00000001000d7824 */ /* 0x000fe200078e0a09 */
[----:B------:R-:W-:Y:S01]  /*0180*/  SHF.R.S32.HI R3, RZ, 0xc, R3 ;  /* 0x0000000cff037819 */ /* 0x000fe20000011403 */
[----:B------:R-:W-:Y:S01]  /*0190*/  IMAD.IADD R28, R22, 0x1, -R7 ;  /* 0x00000001161c7824 */ /* 0x000fe200078e0a07 */
[----:B------:R-:W-:Y:S01]  /*01a0*/  LOP3.LUT R7, R5, 0xfff80000, RZ, 0xc0, !PT ;  /* 0xfff8000005077812 */ /* 0x000fe200078ec0ff */
[----:B------:R-:W1:Y:S01]  /*01b0*/  LDC.64 R8, c[0x0][0x220] ;  /* 0x00008800ff087b82 */ /* 0x000e620000000a00 */
[----:B------:R-:W-:-:S02]  /*01c0*/  SHF.R.S32.HI R2, RZ, 0xc, R2 ;  /* 0x0000000cff027819 */ /* 0x000fc40000011402 */
[----:B------:R-:W-:Y:S01]  /*01d0*/  SHF.R.S32.HI R5, RZ, 0x13, R5 ;  /* 0x00000013ff057819 */ /* 0x000fe20000011405 */
[----:B------:R-:W-:Y:S01]  /*01e0*/  IMAD.IADD R0, R22, 0x1, -R7 ;  /* 0x0000000116007824 */ /* 0x000fe200078e0a07 */
[----:B------:R-:W-:Y:S02]  /*01f0*/  LEA.HI R6, R3, R3, RZ, 0x7 ;  /* 0x0000000303067211 */ /* 0x000fe400078f38ff */
[----:B------:R-:W-:Y:S01]  /*0200*/  LEA.HI R7, R2, R2, RZ, 0x7 ;  /* 0x0000000202077211 */ /* 0x000fe200078f38ff */
[C---:B------:R-:W-:Y:S01]  /*0210*/  IMAD R28, R5.reuse, 0x40000, R28 ;  /* 0x00040000051c7824 */ /* 0x040fe200078e021c */
[----:B------:R-:W-:Y:S01]  /*0220*/  LOP3.LUT R6, R6, 0xffffff80, RZ, 0xc0, !PT ;  /* 0xffffff8006067812 */ /* 0x000fe200078ec0ff */
[----:B------:R-:W-:Y:S01]  /*0230*/  IMAD R23, R5, 0x40000, R0 ;  /* 0x0004000005177824 */ /* 0x000fe200078e0200 */
[----:B------:R-:W-:Y:S01]  /*0240*/  SHF.R.S32.HI R4, RZ, 0x13, R4 ;  /* 0x00000013ff047819 */ /* 0x000fe20000011404 */
[----:B------:R-:W-:Y:S01]  /*0250*/  IMAD.MOV.U32 R0, RZ, RZ, RZ ;  /* 0x000000ffff007224 */ /* 0x000fe200078e00ff */
[----:B------:R-:W-:Y:S01]  /*0260*/  LOP3.LUT R5, R7, 0xffffff80, RZ, 0xc0, !PT ;  /* 0xffffff8007057812 */ /* 0x000fe200078ec0ff */
[----:B------:R-:W-:-:S02]  /*0270*/  IMAD.IADD R3, R3, 0x1, -R6 ;  /* 0x0000000103037824 */ /* 0x000fc400078e0a06 */
[C---:B------:R-:W-:Y:S02]  /*0280*/  IMAD R6, R4.reuse, 0x40000, R13 ;  /* 0x0004000004067824 */ /* 0x040fe400078e020d */
[----:B------:R-:W-:Y:S01]  /*0290*/  IMAD R7, R4, 0x40000, R11 ;  /* 0x0004000004077824 */ /* 0x000fe200078e020b */
[----:B------:R-:W2:Y:S01]  /*02a0*/  LDC.64 R12, c[0x0][0x218] ;  /* 0x00008600ff0c7b82 */ /* 0x000ea20000000a00 */
[----:B------:R-:W-:Y:S01]  /*02b0*/  IMAD.IADD R26, R2, 0x1, -R5 ;  /* 0x00000001021a7824 */ /* 0x000fe200078e0a05 */
[C---:B------:R-:W-:Y:S01]  /*02c0*/  ISETP.GT.AND P0, PT, R3.reuse, 0x3f, PT ;  /* 0x0000003f0300780c */ /* 0x040fe20003f04270 */
[C---:B------:R-:W-:Y:S01]  /*02d0*/  VIADD R27, R3.reuse, 0xffffffc0 ;  /* 0xffffffc0031b7836 */ /* 0x040fe20000000000 */
[----:B------:R-:W-:Y:S01]  /*02e0*/  ISETP.GE.AND P2, PT, R3, 0x40, PT ;  /* 0x000000400300780c */ /* 0x000fe20003f46270 */
[C---:B------:R-:W-:Y:S01]  /*02f0*/  VIADD R15, R26.reuse, 0xffffffc0 ;  /* 0xffffffc01a0f7836 */ /* 0x040fe20000000000 */
[----:B------:R-:W-:Y:S01]  /*0300*/  ISETP.GT.AND P1, PT, R26, 0x3f, PT ;  /* 0x0000003f1a00780c */ /* 0x000fe20003f24270 */
[----:B-1----:R-:W-:Y:S01]  /*0310*/  IMAD.WIDE R10, R27, 0x4, R8 ;  /* 0x000000041b0a7825 */ /* 0x002fe200078e0208 */
[----:B------:R-:W1:Y:S01]  /*0320*/  LDC.64 R4, c[0x0][0x210] ;  /* 0x00008400ff047b82 */ /* 0x000e620000000a00 */
[----:B------:R-:W-:-:S02]  /*0330*/  CS2R R2, SRZ ;  /* 0x0000000000027805 */ /* 0x000fc4000001ff00 */
[----:B------:R-:W-:Y:S02]  /*0340*/  CS2R R16, SRZ ;  /* 0x0000000000107805 */ /* 0x000fe4000001ff00 */
[----:B------:R-:W-:Y:S01]  /*0350*/  CS2R R18, SRZ ;  /* 0x0000000000127805 */ /* 0x000fe2000001ff00 */
[----:B------:R-:W-:Y:S01]  /*0360*/  IMAD.WIDE R8, R15, 0x4, R8 ;  /* 0x000000040f087825 */ /* 0x000fe200078e0208 */
[----:B------:R-:W3:Y:S04]  /*0370*/  @P0 LDG.E.EL R14, desc[UR4][R10.64] ;  /* 0x000000040a0e0981 */ /* 0x000ee8000c2e1900 */
[----:B------:R-:W4:Y:S04]  /*0380*/  @P0 LDG.E.EL R25, desc[UR4][R10.64] ;  /* 0x000000040a190981 */ /* 0x000f28000c2e1900 */
[----:B------:R-:W5:Y:S04]  /*0390*/  @P0 LDG.E.EL R24, desc[UR4][R10.64] ;  /* 0x000000040a180981 */ /* 0x000f68000c2e1900 */
[----:B------:R1:W4:Y:S01]  /*03a0*/  @P0 LDG.E.EL R0, desc[UR4][R10.64] ;  /* 0x000000040a000981 */ /* 0x000322000c2e1900 */
[----:B------:R-:W-:Y:S01]  /*03b0*/  IMAD R27, R27, 0x1000, R28 ;  /* 0x000010001b1b7824 */ /* 0x000fe200078e021c */
[----:B------:R-:W-:-:S02]  /*03c0*/  ISETP.GE.AND P3, PT, R26, 0x40, PT ;  /* 0x000000401a00780c */ /* 0x000fc40003f66270 */
[----:B------:R-:W4:Y:S04]  /*03d0*/  @P1 LDG.E.EL R2, desc[UR4][R8.64] ;  /* 0x0000000408021981 */ /* 0x000f28000c2e1900 */
[----:B------:R-:W4:Y:S01]  /*03e0*/  @P1 LDG.E.EL R21, desc[UR4][R8.64] ;  /* 0x0000000408151981 */ /* 0x000f22000c2e1900 */
[----:B-1----:R-:W-:-:S03]  /*03f0*/  IMAD.WIDE R10, R23, 0x4, R4 ;  /* 0x00000004170a7825 */ /* 0x002fc600078e0204 */
[----:B------:R-:W4:Y:S01]  /*0400*/  @P1 LDG.E.EL R20, desc[UR4][R8.64] ;  /* 0x0000000408141981 */ /* 0x000f22000c2e1900 */
[----:B--2---:R-:W-:-:S03]  /*0410*/  IMAD.WIDE R26, R27, 0x4, R12 ;  /* 0x000000041b1a7825 */ /* 0x004fc600078e020c */
[----:B------:R1:W2:Y:S04]  /*0420*/  @P1 LDG.E.EL R3, desc[UR4][R8.64] ;  /* 0x0000000408031981 */ /* 0x0002a8000c2e1900 */
[----:B------:R1:W2:Y:S02]  /*0430*/  @!P2 LDG.E.128 R16, desc[UR4][R10.64] ;  /* 0x000000040a10a981 */ /* 0x0002a4000c1e1d00 */
[----:B01----:R-:W-:Y:S02]  /*0440*/  CS2R R8, SRZ ;  /* 0x0000000000087805 */ /* 0x003fe4000001ff00 */
[----:B------:R-:W-:-:S06]  /*0450*/  CS2R R10, SRZ ;  /* 0x00000000000a7805 */ /* 0x000fcc000001ff00 */
[----:B------:R0:W4:Y:S01]  /*0460*/  @P0 LDG.E.128 R8, desc[UR4][R26.64] ;  /* 0x000000041a080981 */ /* 0x000122000c1e1d00 */
[----:B------:R-:W-:-:S04]  /*0470*/  IMAD R29, R15, 0x1000, R6 ;  /* 0x000010000f1d7824 */ /* 0x000fc800078e0206 */
[----:B------:R-:W-:Y:S01]  /*0480*/  IMAD.WIDE R28, R29, 0x4, R12 ;  /* 0x000000041d1c7825 */ /* 0x000fe200078e020c */
[----:B------:R-:W-:-:S03]  /*0490*/  CS2R R12, SRZ ;  /* 0x00000000000c7805 */ /* 0x000fc6000001ff00 */
[----:B0-----:R-:W-:Y:S01]  /*04a0*/  IMAD.WIDE R26, R7, 0x4, R4 ;  /* 0x00000004071a7825 */ /* 0x001fe200078e0204 */
[----:B------:R-:W-:Y:S02]  /*04b0*/  CS2R R4, SRZ ;  /* 0x0000000000047805 */ /* 0x000fe4000001ff00 */
[----:B------:R-:W-:-:S06]  /*04c0*/  CS2R R6, SRZ ;  /* 0x0000000000067805 */ /* 0x000fcc000001ff00 */
[----:B------:R0:W5:Y:S02]  /*04d0*/  @!P3 LDG.E.128 R4, desc[UR4][R26.64] ;  /* 0x000000041a04b981 */ /* 0x000164000c1e1d00 */
[----:B0-----:R-:W0:Y:S01]  /*04e0*/  LDC.64 R26, c[0x0][0x228] ;  /* 0x00008a00ff1a7b82 */ /* 0x001e220000000a00 */
[----:B---3--:R-:W-:Y:S02]  /*04f0*/  SEL R15, R14, RZ, P0 ;  /* 0x000000ff0e0f7207 */ /* 0x008fe40000000000 */
[----:B--2---:R-:W-:Y:S02]  /*0500*/  SEL R16, R16, RZ, !P2 ;  /* 0x000000ff10107207 */ /* 0x004fe40005000000 */
[----:B----4-:R-:W-:-:S05]  /*0510*/  SEL R8, R8, RZ, P0 ;  /* 0x000000ff08087207 */ /* 0x010fca0000000000 */
[----:B------:R-:W-:Y:S01]  /*0520*/  @P2 FADD R16, R8, R15 ;  /* 0x0000000f08102221 */ /* 0x000fe20000000000 */
[----:B------:R-:W-:-:S06]  /*0530*/  CS2R R14, SRZ ;  /* 0x00000000000e7805 */ /* 0x000fcc000001ff00 */
[----:B------:R-:W2:Y:S01]  /*0540*/  @P1 LDG.E.128 R12, desc[UR4][R28.64] ;  /* 0x000000041c0c1981 */ /* 0x000ea2000c1e1d00 */
[----:B------:R-:W-:Y:S01]  /*0550*/  SEL R9, R9, RZ, P0 ;  /* 0x000000ff09097207 */ /* 0x000fe20000000000 */
[----:B0-----:R-:W-:Y:S01]  /*0560*/  IMAD.WIDE R22, R22, 0x4, R26 ;  /* 0x0000000416167825 */ /* 0x001fe200078e021a */
[----:B------:R-:W-:Y:S02]  /*0570*/  SEL R8, R25, RZ, P0 ;  /* 0x000000ff19087207 */ /* 0x000fe40000000000 */
[----:B------:R-:W-:Y:S02]  /*0580*/  SEL R17, R17, RZ, !P2 ;  /* 0x000000ff11117207 */ /* 0x000fe40005000000 */
[----:B------:R-:W-:Y:S01]  /*0590*/  SEL R10, R10, RZ, P0 ;  /* 0x000000ff0a0a7207 */ /* 0x000fe20000000000 */
[----:B------:R-:W-:Y:S01]  /*05a0*/  @P2 FADD R17, R9, R8 ;  /* 0x0000000809112221 */ /* 0x000fe20000000000 */
[----:B------:R-:W-:Y:S02]  /*05b0*/  SEL R9, R2, RZ, P1 ;  /* 0x000000ff02097207 */ /* 0x000fe40000800000 */
[----:B------:R-:W-:-:S02]  /*05c0*/  SEL R8, R0, RZ, P0 ;  /* 0x000000ff00087207 */ /* 0x000fc40000000000 */
[----:B------:R-:W-:Y:S02]  /*05d0*/  SEL R2, R21, RZ, P1 ;  /* 0x000000ff15027207 */ /* 0x000fe40000800000 */
[----:B------:R-:W-:Y:S02]  /*05e0*/  SEL R11, R11, RZ, P0 ;  /* 0x000000ff0b0b7207 */ /* 0x000fe40000000000 */
[----:B-----5:R-:W-:Y:S02]  /*05f0*/  SEL R25, R24, RZ, P0 ;  /* 0x000000ff18197207 */ /* 0x020fe40000000000 */
[----:B------:R-:W-:Y:S02]  /*0600*/  SEL R21, R20, RZ, P1 ;  /* 0x000000ff14157207 */ /* 0x000fe40000800000 */
[----:B------:R-:W-:Y:S02]  /*0610*/  SEL R0, R3, RZ, P1 ;  /* 0x000000ff03007207 */ /* 0x000fe40000800000 */
[----:B------:R-:W-:Y:S01]  /*0620*/  SEL R18, R18, RZ, !P2 ;  /* 0x000000ff12127207 */ /* 0x000fe20005000000 */
[----:B------:R-:W-:Y:S01]  /*0630*/  @P2 FADD R18, R10, R25 ;  /* 0x000000190a122221 */ /* 0x000fe20000000000 */
[----:B------:R-:W-:Y:S01]  /*0640*/  SEL R19, R19, RZ, !P2 ;  /* 0x000000ff13137207 */ /* 0x000fe20005000000 */
[----:B------:R-:W-:Y:S01]  /*0650*/  @P2 FADD R19, R11, R8 ;  /* 0x000000080b132221 */ /* 0x000fe20000000000 */
[----:B------:R-:W-:-:S02]  /*0660*/  SEL R4, R4, RZ, !P3 ;  /* 0x000000ff04047207 */ /* 0x000fc40005800000 */
[----:B------:R-:W-:Y:S02]  /*0670*/  SEL R5, R5, RZ, !P3 ;  /* 0x000000ff05057207 */ /* 0x000fe40005800000 */
[----:B------:R-:W-:Y:S01]  /*0680*/  SEL R6, R6, RZ, !P3 ;  /* 0x000000ff06067207 */ /* 0x000fe20005800000 */
[----:B------:R-:W-:Y:S01]  /*0690*/  STG.E.128 desc[UR4][R22.64], R16 ;  /* 0x0000001016007986 */ /* 0x000fe2000c101d04 */
[----:B------:R-:W-:Y:S02]  /*06a0*/  SEL R7, R7, RZ, !P3 ;  /* 0x000000ff07077207 */ /* 0x000fe40005800000 */
[----:B--2---:R-:W-:Y:S02]  /*06b0*/  SEL R12, R12, RZ, P1 ;  /* 0x000000ff0c0c7207 */ /* 0x004fe40000800000 */
[----:B------:R-:W-:Y:S02]  /*06c0*/  SEL R13, R13, RZ, P1 ;  /* 0x000000ff0d0d7207 */ /* 0x000fe40000800000 */
[----:B------:R-:W-:Y:S01]  /*06d0*/  SEL R14, R14, RZ, P1 ;  /* 0x000000ff0e0e7207 */ /* 0x000fe20000800000 */
[----:B------:R-:W-:Y:S01]  /*06e0*/  @P3 FADD R4, R12, R9 ;  /* 0x000000090c043221 */ /* 0x000fe20000000000 */
[----:B------:R-:W-:Y:S01]  /*06f0*/  SEL R15, R15, RZ, P1 ;  /* 0x000000ff0f0f7207 */ /* 0x000fe20000800000 */
[----:B------:R-:W-:-:S02]  /*0700*/  @P3 FADD R5, R13, R2 ;  /* 0x000000020d053221 */ /* 0x000fc40000000000 */
[----:B------:R-:W-:Y:S02]  /*0710*/  @P3 FADD R6, R14, R21 ;  /* 0x000000150e063221 */ /* 0x000fe40000000000 */
[----:B------:R-:W-:-:S05]  /*0720*/  @P3 FADD R7, R15, R0 ;  /* 0x000000000f073221 */ /* 0x000fca0000000000 */
[----:B------:R-:W-:Y:S01]  /*0730*/  STG.E.128 desc[UR4][R22.64+0x800], R4 ;  /* 0x0008000416007986 */ /* 0x000fe2000c101d04 */
[----:B------:R-:W-:Y:S05]  /*0740*/  EXIT ;  /* 0x000000000000794d */ /* 0x000fea0003800000 */
.L_x_0:
[----:B------:R-:W-:-:S00]  /*0750*/  BRA `(.L_x_0) ;  /* 0xfffffffc00fc7947 */ /* 0x000fc0000383ffff */
[----:B------:R-:W-:-:S00]  /*0760*/  NOP ;  /* 0x0000000000007918 */ /* 0x000fc00000000000 */
        /* <DEDUP_REMOVED lines=9> */
.L_x_1:


//--------------------- .nv.constant0.triton_poi_fused_cat_12 --------------------------
	.section	.nv.constant0.triton_poi_fused_cat_12,"a",@progbits
	.sectionflags	@""
	.align	4
.nv.constant0.triton_poi_fused_cat_12:
	.zero		564
